//
// Generated by NVIDIA NVVM Compiler
//
// Compiler Build ID: CL-36424714
// Cuda compilation tools, release 13.0, V13.0.88
// Based on NVVM 20.0.0
//

.version 9.0
.target sm_100
.address_size 64

	// .globl	_ZN3cub18CUB_300001_SM_10006detail11EmptyKernelIvEEvv
.global .align 1 .b8 _ZN41_INTERNAL_c0ca86fb_4_k_cu_73640b23_1891764cuda3std3__45__cpo5beginE[1];
.global .align 1 .b8 _ZN41_INTERNAL_c0ca86fb_4_k_cu_73640b23_1891764cuda3std3__45__cpo3endE[1];
.global .align 1 .b8 _ZN41_INTERNAL_c0ca86fb_4_k_cu_73640b23_1891764cuda3std3__45__cpo6cbeginE[1];
.global .align 1 .b8 _ZN41_INTERNAL_c0ca86fb_4_k_cu_73640b23_1891764cuda3std3__45__cpo4cendE[1];
.global .align 1 .b8 _ZN41_INTERNAL_c0ca86fb_4_k_cu_73640b23_1891764cuda3std3__45__cpo6rbeginE[1];
.global .align 1 .b8 _ZN41_INTERNAL_c0ca86fb_4_k_cu_73640b23_1891764cuda3std3__45__cpo4rendE[1];
.global .align 1 .b8 _ZN41_INTERNAL_c0ca86fb_4_k_cu_73640b23_1891764cuda3std3__45__cpo7crbeginE[1];
.global .align 1 .b8 _ZN41_INTERNAL_c0ca86fb_4_k_cu_73640b23_1891764cuda3std3__45__cpo5crendE[1];
.global .align 1 .b8 _ZN41_INTERNAL_c0ca86fb_4_k_cu_73640b23_1891764cuda3std3__443_GLOBAL__N__c0ca86fb_4_k_cu_73640b23_1891766ignoreE[1];
.global .align 1 .b8 _ZN41_INTERNAL_c0ca86fb_4_k_cu_73640b23_1891764cuda3std3__419piecewise_constructE[1];
.global .align 1 .b8 _ZN41_INTERNAL_c0ca86fb_4_k_cu_73640b23_1891764cuda3std3__48in_placeE[1];
.global .align 1 .b8 _ZN41_INTERNAL_c0ca86fb_4_k_cu_73640b23_1891764cuda3std3__420unreachable_sentinelE[1];
.global .align 1 .b8 _ZN41_INTERNAL_c0ca86fb_4_k_cu_73640b23_1891764cuda3std3__47nulloptE[1];
.global .align 1 .b8 _ZN41_INTERNAL_c0ca86fb_4_k_cu_73640b23_1891764cuda3std3__48unexpectE[1];
.global .align 1 .b8 _ZN41_INTERNAL_c0ca86fb_4_k_cu_73640b23_1891764cuda3std6ranges3__45__cpo4swapE[1];
.global .align 1 .b8 _ZN41_INTERNAL_c0ca86fb_4_k_cu_73640b23_1891764cuda3std6ranges3__45__cpo9iter_moveE[1];
.global .align 1 .b8 _ZN41_INTERNAL_c0ca86fb_4_k_cu_73640b23_1891764cuda3std6ranges3__45__cpo5beginE[1];
.global .align 1 .b8 _ZN41_INTERNAL_c0ca86fb_4_k_cu_73640b23_1891764cuda3std6ranges3__45__cpo3endE[1];
.global .align 1 .b8 _ZN41_INTERNAL_c0ca86fb_4_k_cu_73640b23_1891764cuda3std6ranges3__45__cpo6cbeginE[1];
.global .align 1 .b8 _ZN41_INTERNAL_c0ca86fb_4_k_cu_73640b23_1891764cuda3std6ranges3__45__cpo4cendE[1];
.global .align 1 .b8 _ZN41_INTERNAL_c0ca86fb_4_k_cu_73640b23_1891764cuda3std6ranges3__45__cpo7advanceE[1];
.global .align 1 .b8 _ZN41_INTERNAL_c0ca86fb_4_k_cu_73640b23_1891764cuda3std6ranges3__45__cpo9iter_swapE[1];
.global .align 1 .b8 _ZN41_INTERNAL_c0ca86fb_4_k_cu_73640b23_1891764cuda3std6ranges3__45__cpo4nextE[1];
.global .align 1 .b8 _ZN41_INTERNAL_c0ca86fb_4_k_cu_73640b23_1891764cuda3std6ranges3__45__cpo4prevE[1];
.global .align 1 .b8 _ZN41_INTERNAL_c0ca86fb_4_k_cu_73640b23_1891764cuda3std6ranges3__45__cpo4dataE[1];
.global .align 1 .b8 _ZN41_INTERNAL_c0ca86fb_4_k_cu_73640b23_1891764cuda3std6ranges3__45__cpo5cdataE[1];
.global .align 1 .b8 _ZN41_INTERNAL_c0ca86fb_4_k_cu_73640b23_1891764cuda3std6ranges3__45__cpo4sizeE[1];
.global .align 1 .b8 _ZN41_INTERNAL_c0ca86fb_4_k_cu_73640b23_1891764cuda3std6ranges3__45__cpo5ssizeE[1];
.global .align 1 .b8 _ZN41_INTERNAL_c0ca86fb_4_k_cu_73640b23_1891764cuda3std6ranges3__45__cpo8distanceE[1];
.global .align 1 .b8 _ZN41_INTERNAL_c0ca86fb_4_k_cu_73640b23_1891766thrust24THRUST_300001_SM_1000_NS8cuda_cub3parE[1];
.global .align 1 .b8 _ZN41_INTERNAL_c0ca86fb_4_k_cu_73640b23_1891766thrust24THRUST_300001_SM_1000_NS8cuda_cub10par_nosyncE[1];
.global .align 1 .b8 _ZN41_INTERNAL_c0ca86fb_4_k_cu_73640b23_1891766thrust24THRUST_300001_SM_1000_NS6system6detail10sequential3seqE[1];
.global .align 1 .b8 _ZN41_INTERNAL_c0ca86fb_4_k_cu_73640b23_1891766thrust24THRUST_300001_SM_1000_NS12placeholders2_1E[1];
.global .align 1 .b8 _ZN41_INTERNAL_c0ca86fb_4_k_cu_73640b23_1891766thrust24THRUST_300001_SM_1000_NS12placeholders2_2E[1];
.global .align 1 .b8 _ZN41_INTERNAL_c0ca86fb_4_k_cu_73640b23_1891766thrust24THRUST_300001_SM_1000_NS12placeholders2_3E[1];
.global .align 1 .b8 _ZN41_INTERNAL_c0ca86fb_4_k_cu_73640b23_1891766thrust24THRUST_300001_SM_1000_NS12placeholders2_4E[1];
.global .align 1 .b8 _ZN41_INTERNAL_c0ca86fb_4_k_cu_73640b23_1891766thrust24THRUST_300001_SM_1000_NS12placeholders2_5E[1];
.global .align 1 .b8 _ZN41_INTERNAL_c0ca86fb_4_k_cu_73640b23_1891766thrust24THRUST_300001_SM_1000_NS12placeholders2_6E[1];
.global .align 1 .b8 _ZN41_INTERNAL_c0ca86fb_4_k_cu_73640b23_1891766thrust24THRUST_300001_SM_1000_NS12placeholders2_7E[1];
.global .align 1 .b8 _ZN41_INTERNAL_c0ca86fb_4_k_cu_73640b23_1891766thrust24THRUST_300001_SM_1000_NS12placeholders2_8E[1];
.global .align 1 .b8 _ZN41_INTERNAL_c0ca86fb_4_k_cu_73640b23_1891766thrust24THRUST_300001_SM_1000_NS12placeholders2_9E[1];
.global .align 1 .b8 _ZN41_INTERNAL_c0ca86fb_4_k_cu_73640b23_1891766thrust24THRUST_300001_SM_1000_NS12placeholders3_10E[1];
.global .align 1 .b8 _ZN41_INTERNAL_c0ca86fb_4_k_cu_73640b23_1891766thrust24THRUST_300001_SM_1000_NS3seqE[1];

.visible .entry _ZN3cub18CUB_300001_SM_10006detail11EmptyKernelIvEEvv()
{


	ret;

}


// ===== COMPILED SASS (sm_100) =====

	.target	sm_100

	.elftype	@"ET_EXEC"


//--------------------- .note.nv.tkinfo           --------------------------
	.section	.note.nv.tkinfo,"",@"SHT_NOTE"
	.sectionflags	@"SHF_NOTE_NV_TKINFO"
	.tkinfo
        /*0018*/ 	.word	0x00000002
        /*0030*/ 	.string	""
        /*0030*/ 	.string	"ptxas"
        /*0030*/ 	.string	"Cuda compilation tools, release 13.0, V13.0.88"
        /*0030*/ 	.string	"Build cuda_13.0.r13.0/compiler.36424714_0"
        /*0030*/ 	.string	"-arch sm_100 -m 64 "



//--------------------- .note.nv.cuinfo           --------------------------
	.section	.note.nv.cuinfo,"",@"SHT_NOTE"
	.sectionflags	@"SHF_NOTE_NV_CUINFO"
        /*0018*/ 	.short	0x0002
        /*001a*/ 	.short	0x0064
        /*001c*/ 	.short	0x0082
	.zero		2


//--------------------- .nv.info                  --------------------------
	.section	.nv.info,"",@"SHT_CUDA_INFO"
	.align	4


	//----- nvinfo : EIATTR_REGCOUNT
	.align		4
        /*0000*/ 	.byte	0x04, 0x2f
        /*0002*/ 	.short	(.L_44 - .L_43)
	.align		4
.L_43:
        /*0004*/ 	.word	index@(_ZN3cub18CUB_300001_SM_10006detail11EmptyKernelIvEEvv)
        /*0008*/ 	.word	0x00000004


	//----- nvinfo : EIATTR_FRAME_SIZE
	.align		4
.L_44:
        /*000c*/ 	.byte	0x04, 0x11
        /*000e*/ 	.short	(.L_46 - .L_45)
	.align		4
.L_45:
        /*0010*/ 	.word	index@(_ZN3cub18CUB_300001_SM_10006detail11EmptyKernelIvEEvv)
        /*0014*/ 	.word	0x00000000


	//----- nvinfo : EIATTR_MIN_STACK_SIZE
	.align		4
.L_46:
        /*0018*/ 	.byte	0x04, 0x12
        /*001a*/ 	.short	(.L_48 - .L_47)
	.align		4
.L_47:
        /*001c*/ 	.word	index@(_ZN3cub18CUB_300001_SM_10006detail11EmptyKernelIvEEvv)
        /*0020*/ 	.word	0x00000000
.L_48:


//--------------------- .nv.compat                --------------------------
	.section	.nv.compat,"",@"SHT_CUDA_COMPAT_INFO"
	.align	4
        /*0000*/ 	.byte	0x02, 0x09, 0x00, 0x00, 0x02, 0x02, 0x01, 0x00, 0x02, 0x05, 0x05, 0x00, 0x03, 0x07, 0x01, 0x01
        /*0010*/ 	.byte	0x02, 0x03, 0x00, 0x00, 0x02, 0x06, 0x01, 0x00, 0x04, 0x0b, 0x08, 0x00, 0x09, 0x00, 0x00, 0x00
        /*0020*/ 	.byte	0x00, 0x00, 0x00, 0x00


//--------------------- .nv.info._ZN3cub18CUB_300001_SM_10006detail11EmptyKernelIvEEvv --------------------------
	.section	.nv.info._ZN3cub18CUB_300001_SM_10006detail11EmptyKernelIvEEvv,"",@"SHT_CUDA_INFO"
	.sectionflags	@""
	.align	4


	//----- nvinfo : EIATTR_CUDA_API_VERSION
	.align		4
        /*0000*/ 	.byte	0x04, 0x37
        /*0002*/ 	.short	(.L_50 - .L_49)
.L_49:
        /*0004*/ 	.word	0x00000082


	//----- nvinfo : EIATTR_SPARSE_MMA_MASK
	.align		4
.L_50:
        /*0008*/ 	.byte	0x03, 0x50
        /*000a*/ 	.short	0x0000


	//----- nvinfo : EIATTR_MAXREG_COUNT
	.align		4
        /*000c*/ 	.byte	0x03, 0x1b
        /*000e*/ 	.short	0x00ff


	//----- nvinfo : EIATTR_MERCURY_ISA_VERSION
	.align		4
        /*0010*/ 	.byte	0x03, 0x5f
        /*0012*/ 	.short	0x0101


	//----- nvinfo : EIATTR_VRC_CTA_INIT_COUNT
	.align		4
        /*0014*/ 	.byte	0x02, 0x4a
	.zero		1
	.zero		1


	//----- nvinfo : EIATTR_EXIT_INSTR_OFFSETS
	.align		4
        /*0018*/ 	.byte	0x04, 0x1c
        /*001a*/ 	.short	(.L_52 - .L_51)


	//   ....[0]....
.L_51:
        /*001c*/ 	.word	0x00000010


	//----- nvinfo : EIATTR_SW_WAR
	.align		4
.L_52:
        /*0020*/ 	.byte	0x04, 0x36
        /*0022*/ 	.short	(.L_54 - .L_53)
.L_53:
        /*0024*/ 	.word	0x00000008
.L_54:


//--------------------- .nv.callgraph             --------------------------
	.section	.nv.callgraph,"",@"SHT_CUDA_CALLGRAPH"
	.align	4
	.sectionentsize	8
	.align		4
        /*0000*/ 	.word	0x00000000
	.align		4
        /*0004*/ 	.word	0xffffffff
	.align		4
        /*0008*/ 	.word	0x00000000
	.align		4
        /*000c*/ 	.word	0xfffffffe
	.align		4
        /*0010*/ 	.word	0x00000000
	.align		4
        /*0014*/ 	.word	0xfffffffd
	.align		4
        /*0018*/ 	.word	0x00000000
	.align		4
        /*001c*/ 	.word	0xfffffffc


//--------------------- .nv.constant4             --------------------------
	.section	.nv.constant4,"a",@progbits
	.align	8
	.align		8
.nv.constant4:
        /*0000*/ 	.dword	_ZN41_INTERNAL_c0ca86fb_4_k_cu_73640b23_1895124cuda3std3__45__cpo5beginE
	.align		8
        /*0008*/ 	.dword	_ZN41_INTERNAL_c0ca86fb_4_k_cu_73640b23_1895124cuda3std3__45__cpo3endE
	.align		8
        /*0010*/ 	.dword	_ZN41_INTERNAL_c0ca86fb_4_k_cu_73640b23_1895124cuda3std3__45__cpo6cbeginE
	.align		8
        /*0018*/ 	.dword	_ZN41_INTERNAL_c0ca86fb_4_k_cu_73640b23_1895124cuda3std3__45__cpo4cendE
	.align		8
        /*0020*/ 	.dword	_ZN41_INTERNAL_c0ca86fb_4_k_cu_73640b23_1895124cuda3std3__45__cpo6rbeginE
	.align		8
        /*0028*/ 	.dword	_ZN41_INTERNAL_c0ca86fb_4_k_cu_73640b23_1895124cuda3std3__45__cpo4rendE
	.align		8
        /*0030*/ 	.dword	_ZN41_INTERNAL_c0ca86fb_4_k_cu_73640b23_1895124cuda3std3__45__cpo7crbeginE
	.align		8
        /*0038*/ 	.dword	_ZN41_INTERNAL_c0ca86fb_4_k_cu_73640b23_1895124cuda3std3__45__cpo5crendE
	.align		8
        /*0040*/ 	.dword	_ZN41_INTERNAL_c0ca86fb_4_k_cu_73640b23_1895124cuda3std3__443_GLOBAL__N__c0ca86fb_4_k_cu_73640b23_1895126ignoreE
	.align		8
        /*0048*/ 	.dword	_ZN41_INTERNAL_c0ca86fb_4_k_cu_73640b23_1895124cuda3std3__419piecewise_constructE
	.align		8
        /*0050*/ 	.dword	_ZN41_INTERNAL_c0ca86fb_4_k_cu_73640b23_1895124cuda3std3__48in_placeE
	.align		8
        /*0058*/ 	.dword	_ZN41_INTERNAL_c0ca86fb_4_k_cu_73640b23_1895124cuda3std3__420unreachable_sentinelE
	.align		8
        /*0060*/ 	.dword	_ZN41_INTERNAL_c0ca86fb_4_k_cu_73640b23_1895124cuda3std3__47nulloptE
	.align		8
        /*0068*/ 	.dword	_ZN41_INTERNAL_c0ca86fb_4_k_cu_73640b23_1895124cuda3std3__48unexpectE
	.align		8
        /*0070*/ 	.dword	_ZN41_INTERNAL_c0ca86fb_4_k_cu_73640b23_1895124cuda3std6ranges3__45__cpo4swapE
	.align		8
        /*0078*/ 	.dword	_ZN41_INTERNAL_c0ca86fb_4_k_cu_73640b23_1895124cuda3std6ranges3__45__cpo9iter_moveE
	.align		8
        /*0080*/ 	.dword	_ZN41_INTERNAL_c0ca86fb_4_k_cu_73640b23_1895124cuda3std6ranges3__45__cpo5beginE
	.align		8
        /*0088*/ 	.dword	_ZN41_INTERNAL_c0ca86fb_4_k_cu_73640b23_1895124cuda3std6ranges3__45__cpo3endE
	.align		8
        /*0090*/ 	.dword	_ZN41_INTERNAL_c0ca86fb_4_k_cu_73640b23_1895124cuda3std6ranges3__45__cpo6cbeginE
	.align		8
        /*0098*/ 	.dword	_ZN41_INTERNAL_c0ca86fb_4_k_cu_73640b23_1895124cuda3std6ranges3__45__cpo4cendE
	.align		8
        /*00a0*/ 	.dword	_ZN41_INTERNAL_c0ca86fb_4_k_cu_73640b23_1895124cuda3std6ranges3__45__cpo7advanceE
	.align		8
        /*00a8*/ 	.dword	_ZN41_INTERNAL_c0ca86fb_4_k_cu_73640b23_1895124cuda3std6ranges3__45__cpo9iter_swapE
	.align		8
        /*00b0*/ 	.dword	_ZN41_INTERNAL_c0ca86fb_4_k_cu_73640b23_1895124cuda3std6ranges3__45__cpo4nextE
	.align		8
        /*00b8*/ 	.dword	_ZN41_INTERNAL_c0ca86fb_4_k_cu_73640b23_1895124cuda3std6ranges3__45__cpo4prevE
	.align		8
        /*00c0*/ 	.dword	_ZN41_INTERNAL_c0ca86fb_4_k_cu_73640b23_1895124cuda3std6ranges3__45__cpo4dataE
	.align		8
        /*00c8*/ 	.dword	_ZN41_INTERNAL_c0ca86fb_4_k_cu_73640b23_1895124cuda3std6ranges3__45__cpo5cdataE
	.align		8
        /*00d0*/ 	.dword	_ZN41_INTERNAL_c0ca86fb_4_k_cu_73640b23_1895124cuda3std6ranges3__45__cpo4sizeE
	.align		8
        /*00d8*/ 	.dword	_ZN41_INTERNAL_c0ca86fb_4_k_cu_73640b23_1895124cuda3std6ranges3__45__cpo5ssizeE
	.align		8
        /*00e0*/ 	.dword	_ZN41_INTERNAL_c0ca86fb_4_k_cu_73640b23_1895124cuda3std6ranges3__45__cpo8distanceE
	.align		8
        /*00e8*/ 	.dword	_ZN41_INTERNAL_c0ca86fb_4_k_cu_73640b23_1895126thrust24THRUST_300001_SM_1000_NS8cuda_cub3parE
	.align		8
        /*00f0*/ 	.dword	_ZN41_INTERNAL_c0ca86fb_4_k_cu_73640b23_1895126thrust24THRUST_300001_SM_1000_NS8cuda_cub10par_nosyncE
	.align		8
        /*00f8*/ 	.dword	_ZN41_INTERNAL_c0ca86fb_4_k_cu_73640b23_1895126thrust24THRUST_300001_SM_1000_NS6system6detail10sequential3seqE
	.align		8
        /*0100*/ 	.dword	_ZN41_INTERNAL_c0ca86fb_4_k_cu_73640b23_1895126thrust24THRUST_300001_SM_1000_NS12placeholders2_1E
	.align		8
        /*0108*/ 	.dword	_ZN41_INTERNAL_c0ca86fb_4_k_cu_73640b23_1895126thrust24THRUST_300001_SM_1000_NS12placeholders2_2E
	.align		8
        /*0110*/ 	.dword	_ZN41_INTERNAL_c0ca86fb_4_k_cu_73640b23_1895126thrust24THRUST_300001_SM_1000_NS12placeholders2_3E
	.align		8
        /*0118*/ 	.dword	_ZN41_INTERNAL_c0ca86fb_4_k_cu_73640b23_1895126thrust24THRUST_300001_SM_1000_NS12placeholders2_4E
	.align		8
        /*0120*/ 	.dword	_ZN41_INTERNAL_c0ca86fb_4_k_cu_73640b23_1895126thrust24THRUST_300001_SM_1000_NS12placeholders2_5E
	.align		8
        /*0128*/ 	.dword	_ZN41_INTERNAL_c0ca86fb_4_k_cu_73640b23_1895126thrust24THRUST_300001_SM_1000_NS12placeholders2_6E
	.align		8
        /*0130*/ 	.dword	_ZN41_INTERNAL_c0ca86fb_4_k_cu_73640b23_1895126thrust24THRUST_300001_SM_1000_NS12placeholders2_7E
	.align		8
        /*0138*/ 	.dword	_ZN41_INTERNAL_c0ca86fb_4_k_cu_73640b23_1895126thrust24THRUST_300001_SM_1000_NS12placeholders2_8E
	.align		8
        /*0140*/ 	.dword	_ZN41_INTERNAL_c0ca86fb_4_k_cu_73640b23_1895126thrust24THRUST_300001_SM_1000_NS12placeholders2_9E
	.align		8
        /*0148*/ 	.dword	_ZN41_INTERNAL_c0ca86fb_4_k_cu_73640b23_1895126thrust24THRUST_300001_SM_1000_NS12placeholders3_10E
	.align		8
        /*0150*/ 	.dword	_ZN41_INTERNAL_c0ca86fb_4_k_cu_73640b23_1895126thrust24THRUST_300001_SM_1000_NS3seqE


//--------------------- .text._ZN3cub18CUB_300001_SM_10006detail11EmptyKernelIvEEvv --------------------------
	.section	.text._ZN3cub18CUB_300001_SM_10006detail11EmptyKernelIvEEvv,"ax",@progbits
	.align	128
        .global         _ZN3cub18CUB_300001_SM_10006detail11EmptyKernelIvEEvv
        .type           _ZN3cub18CUB_300001_SM_10006detail11EmptyKernelIvEEvv,@function
        .size           _ZN3cub18CUB_300001_SM_10006detail11EmptyKernelIvEEvv,(.L_x_1 - _ZN3cub18CUB_300001_SM_10006detail11EmptyKernelIvEEvv)
        .other          _ZN3cub18CUB_300001_SM_10006detail11EmptyKernelIvEEvv,@"STO_CUDA_ENTRY STV_DEFAULT"
_ZN3cub18CUB_300001_SM_10006detail11EmptyKernelIvEEvv:
.text._ZN3cub18CUB_300001_SM_10006detail11EmptyKernelIvEEvv:
[----:B------:R-:W-:Y:S01]  /*0000*/  LDC R1, c[0x0][0x37c] ;  /* 0x0000df00ff017b82 */ /* 0x000fe20000000800 */
[----:B------:R-:W-:Y:S05]  /*0010*/  EXIT ;  /* 0x000000000000794d */ /* 0x000fea0003800000 */
.L_x_0:
[----:B------:R-:W-:-:S00]  /*0020*/  BRA `(.L_x_0) ;  /* 0xfffffffc00fc7947 */ /* 0x000fc0000383ffff */
[----:B------:R-:W-:-:S00]  /*0030*/  NOP ;  /* 0x0000000000007918 */ /* 0x000fc00000000000 */
        /* <DEDUP_REMOVED lines=12> */
.L_x_1:


//--------------------- .nv.shared.reserved.0     --------------------------
	.section	.nv.shared.reserved.0,"aw",@nobits
	.weak		__nv_reservedSMEM_offset_0_alias
	.size		__nv_reservedSMEM_offset_0_alias, 0, 64
	.other		__nv_reservedSMEM_offset_0_alias,@"STO_CUDA_RESERVED_SHARED STV_DEFAULT"
__nv_reservedSMEM_offset_0_alias:
	.zero		0
	.zero		64


//--------------------- .nv.global                --------------------------
	.section	.nv.global,"aw",@nobits
.nv.global:
	.type		_ZN41_INTERNAL_c0ca86fb_4_k_cu_73640b23_1895126thrust24THRUST_300001_SM_1000_NS3seqE,@object
	.size		_ZN41_INTERNAL_c0ca86fb_4_k_cu_73640b23_1895126thrust24THRUST_300001_SM_1000_NS3seqE,(_ZN41_INTERNAL_c0ca86fb_4_k_cu_73640b23_1895124cuda3std3__48in_placeE - _ZN41_INTERNAL_c0ca86fb_4_k_cu_73640b23_1895126thrust24THRUST_300001_SM_1000_NS3seqE)
_ZN41_INTERNAL_c0ca86fb_4_k_cu_73640b23_1895126thrust24THRUST_300001_SM_1000_NS3seqE:
	.zero		1
	.type		_ZN41_INTERNAL_c0ca86fb_4_k_cu_73640b23_1895124cuda3std3__48in_placeE,@object
	.size		_ZN41_INTERNAL_c0ca86fb_4_k_cu_73640b23_1895124cuda3std3__48in_placeE,(_ZN41_INTERNAL_c0ca86fb_4_k_cu_73640b23_1895124cuda3std6ranges3__45__cpo4sizeE - _ZN41_INTERNAL_c0ca86fb_4_k_cu_73640b23_1895124cuda3std3__48in_placeE)
_ZN41_INTERNAL_c0ca86fb_4_k_cu_73640b23_1895124cuda3std3__48in_placeE:
	.zero		1
	.type		_ZN41_INTERNAL_c0ca86fb_4_k_cu_73640b23_1895124cuda3std6ranges3__45__cpo4sizeE,@object
	.size		_ZN41_INTERNAL_c0ca86fb_4_k_cu_73640b23_1895124cuda3std6ranges3__45__cpo4sizeE,(_ZN41_INTERNAL_c0ca86fb_4_k_cu_73640b23_1895126thrust24THRUST_300001_SM_1000_NS12placeholders2_3E - _ZN41_INTERNAL_c0ca86fb_4_k_cu_73640b23_1895124cuda3std6ranges3__45__cpo4sizeE)
_ZN41_INTERNAL_c0ca86fb_4_k_cu_73640b23_1895124cuda3std6ranges3__45__cpo4sizeE:
	.zero		1
	.type		_ZN41_INTERNAL_c0ca86fb_4_k_cu_73640b23_1895126thrust24THRUST_300001_SM_1000_NS12placeholders2_3E,@object
	.size		_ZN41_INTERNAL_c0ca86fb_4_k_cu_73640b23_1895126thrust24THRUST_300001_SM_1000_NS12placeholders2_3E,(_ZN41_INTERNAL_c0ca86fb_4_k_cu_73640b23_1895124cuda3std3__45__cpo6cbeginE - _ZN41_INTERNAL_c0ca86fb_4_k_cu_73640b23_1895126thrust24THRUST_300001_SM_1000_NS12placeholders2_3E)
_ZN41_INTERNAL_c0ca86fb_4_k_cu_73640b23_1895126thrust24THRUST_300001_SM_1000_NS12placeholders2_3E:
	.zero		1
	.type		_ZN41_INTERNAL_c0ca86fb_4_k_cu_73640b23_1895124cuda3std3__45__cpo6cbeginE,@object
	.size		_ZN41_INTERNAL_c0ca86fb_4_k_cu_73640b23_1895124cuda3std3__45__cpo6cbeginE,(_ZN41_INTERNAL_c0ca86fb_4_k_cu_73640b23_1895124cuda3std6ranges3__45__cpo6cbeginE - _ZN41_INTERNAL_c0ca86fb_4_k_cu_73640b23_1895124cuda3std3__45__cpo6cbeginE)
_ZN41_INTERNAL_c0ca86fb_4_k_cu_73640b23_1895124cuda3std3__45__cpo6cbeginE:
	.zero		1
	.type		_ZN41_INTERNAL_c0ca86fb_4_k_cu_73640b23_1895124cuda3std6ranges3__45__cpo6cbeginE,@object
	.size		_ZN41_INTERNAL_c0ca86fb_4_k_cu_73640b23_1895124cuda3std6ranges3__45__cpo6cbeginE,(_ZN41_INTERNAL_c0ca86fb_4_k_cu_73640b23_1895126thrust24THRUST_300001_SM_1000_NS12placeholders2_7E - _ZN41_INTERNAL_c0ca86fb_4_k_cu_73640b23_1895124cuda3std6ranges3__45__cpo6cbeginE)
_ZN41_INTERNAL_c0ca86fb_4_k_cu_73640b23_1895124cuda3std6ranges3__45__cpo6cbeginE:
	.zero		1
	.type		_ZN41_INTERNAL_c0ca86fb_4_k_cu_73640b23_1895126thrust24THRUST_300001_SM_1000_NS12placeholders2_7E,@object
	.size		_ZN41_INTERNAL_c0ca86fb_4_k_cu_73640b23_1895126thrust24THRUST_300001_SM_1000_NS12placeholders2_7E,(_ZN41_INTERNAL_c0ca86fb_4_k_cu_73640b23_1895124cuda3std3__45__cpo7crbeginE - _ZN41_INTERNAL_c0ca86fb_4_k_cu_73640b23_1895126thrust24THRUST_300001_SM_1000_NS12placeholders2_7E)
_ZN41_INTERNAL_c0ca86fb_4_k_cu_73640b23_1895126thrust24THRUST_300001_SM_1000_NS12placeholders2_7E:
	.zero		1
	.type		_ZN41_INTERNAL_c0ca86fb_4_k_cu_73640b23_1895124cuda3std3__45__cpo7crbeginE,@object
	.size		_ZN41_INTERNAL_c0ca86fb_4_k_cu_73640b23_1895124cuda3std3__45__cpo7crbeginE,(_ZN41_INTERNAL_c0ca86fb_4_k_cu_73640b23_1895124cuda3std6ranges3__45__cpo4nextE - _ZN41_INTERNAL_c0ca86fb_4_k_cu_73640b23_1895124cuda3std3__45__cpo7crbeginE)
_ZN41_INTERNAL_c0ca86fb_4_k_cu_73640b23_1895124cuda3std3__45__cpo7crbeginE:
	.zero		1
	.type		_ZN41_INTERNAL_c0ca86fb_4_k_cu_73640b23_1895124cuda3std6ranges3__45__cpo4nextE,@object
	.size		_ZN41_INTERNAL_c0ca86fb_4_k_cu_73640b23_1895124cuda3std6ranges3__45__cpo4nextE,(_ZN41_INTERNAL_c0ca86fb_4_k_cu_73640b23_1895124cuda3std6ranges3__45__cpo4swapE - _ZN41_INTERNAL_c0ca86fb_4_k_cu_73640b23_1895124cuda3std6ranges3__45__cpo4nextE)
_ZN41_INTERNAL_c0ca86fb_4_k_cu_73640b23_1895124cuda3std6ranges3__45__cpo4nextE:
	.zero		1
	.type		_ZN41_INTERNAL_c0ca86fb_4_k_cu_73640b23_1895124cuda3std6ranges3__45__cpo4swapE,@object
	.size		_ZN41_INTERNAL_c0ca86fb_4_k_cu_73640b23_1895124cuda3std6ranges3__45__cpo4swapE,(_ZN41_INTERNAL_c0ca86fb_4_k_cu_73640b23_1895126thrust24THRUST_300001_SM_1000_NS8cuda_cub10par_nosyncE - _ZN41_INTERNAL_c0ca86fb_4_k_cu_73640b23_1895124cuda3std6ranges3__45__cpo4swapE)
_ZN41_INTERNAL_c0ca86fb_4_k_cu_73640b23_1895124cuda3std6ranges3__45__cpo4swapE:
	.zero		1
	.type		_ZN41_INTERNAL_c0ca86fb_4_k_cu_73640b23_1895126thrust24THRUST_300001_SM_1000_NS8cuda_cub10par_nosyncE,@object
	.size		_ZN41_INTERNAL_c0ca86fb_4_k_cu_73640b23_1895126thrust24THRUST_300001_SM_1000_NS8cuda_cub10par_nosyncE,(_ZN41_INTERNAL_c0ca86fb_4_k_cu_73640b23_1895126thrust24THRUST_300001_SM_1000_NS12placeholders2_9E - _ZN41_INTERNAL_c0ca86fb_4_k_cu_73640b23_1895126thrust24THRUST_300001_SM_1000_NS8cuda_cub10par_nosyncE)
_ZN41_INTERNAL_c0ca86fb_4_k_cu_73640b23_1895126thrust24THRUST_300001_SM_1000_NS8cuda_cub10par_nosyncE:
	.zero		1
	.type		_ZN41_INTERNAL_c0ca86fb_4_k_cu_73640b23_1895126thrust24THRUST_300001_SM_1000_NS12placeholders2_9E,@object
	.size		_ZN41_INTERNAL_c0ca86fb_4_k_cu_73640b23_1895126thrust24THRUST_300001_SM_1000_NS12placeholders2_9E,(_ZN41_INTERNAL_c0ca86fb_4_k_cu_73640b23_1895124cuda3std3__443_GLOBAL__N__c0ca86fb_4_k_cu_73640b23_1895126ignoreE - _ZN41_INTERNAL_c0ca86fb_4_k_cu_73640b23_1895126thrust24THRUST_300001_SM_1000_NS12placeholders2_9E)
_ZN41_INTERNAL_c0ca86fb_4_k_cu_73640b23_1895126thrust24THRUST_300001_SM_1000_NS12placeholders2_9E:
	.zero		1
	.type		_ZN41_INTERNAL_c0ca86fb_4_k_cu_73640b23_1895124cuda3std3__443_GLOBAL__N__c0ca86fb_4_k_cu_73640b23_1895126ignoreE,@object
	.size		_ZN41_INTERNAL_c0ca86fb_4_k_cu_73640b23_1895124cuda3std3__443_GLOBAL__N__c0ca86fb_4_k_cu_73640b23_1895126ignoreE,(_ZN41_INTERNAL_c0ca86fb_4_k_cu_73640b23_1895124cuda3std6ranges3__45__cpo4dataE - _ZN41_INTERNAL_c0ca86fb_4_k_cu_73640b23_1895124cuda3std3__443_GLOBAL__N__c0ca86fb_4_k_cu_73640b23_1895126ignoreE)
_ZN41_INTERNAL_c0ca86fb_4_k_cu_73640b23_1895124cuda3std3__443_GLOBAL__N__c0ca86fb_4_k_cu_73640b23_1895126ignoreE:
	.zero		1
	.type		_ZN41_INTERNAL_c0ca86fb_4_k_cu_73640b23_1895124cuda3std6ranges3__45__cpo4dataE,@object
	.size		_ZN41_INTERNAL_c0ca86fb_4_k_cu_73640b23_1895124cuda3std6ranges3__45__cpo4dataE,(_ZN41_INTERNAL_c0ca86fb_4_k_cu_73640b23_1895126thrust24THRUST_300001_SM_1000_NS12placeholders2_1E - _ZN41_INTERNAL_c0ca86fb_4_k_cu_73640b23_1895124cuda3std6ranges3__45__cpo4dataE)
_ZN41_INTERNAL_c0ca86fb_4_k_cu_73640b23_1895124cuda3std6ranges3__45__cpo4dataE:
	.zero		1
	.type		_ZN41_INTERNAL_c0ca86fb_4_k_cu_73640b23_1895126thrust24THRUST_300001_SM_1000_NS12placeholders2_1E,@object
	.size		_ZN41_INTERNAL_c0ca86fb_4_k_cu_73640b23_1895126thrust24THRUST_300001_SM_1000_NS12placeholders2_1E,(_ZN41_INTERNAL_c0ca86fb_4_k_cu_73640b23_1895124cuda3std3__45__cpo5beginE - _ZN41_INTERNAL_c0ca86fb_4_k_cu_73640b23_1895126thrust24THRUST_300001_SM_1000_NS12placeholders2_1E)
_ZN41_INTERNAL_c0ca86fb_4_k_cu_73640b23_1895126thrust24THRUST_300001_SM_1000_NS12placeholders2_1E:
	.zero		1
	.type		_ZN41_INTERNAL_c0ca86fb_4_k_cu_73640b23_1895124cuda3std3__45__cpo5beginE,@object
	.size		_ZN41_INTERNAL_c0ca86fb_4_k_cu_73640b23_1895124cuda3std3__45__cpo5beginE,(_ZN41_INTERNAL_c0ca86fb_4_k_cu_73640b23_1895124cuda3std6ranges3__45__cpo5beginE - _ZN41_INTERNAL_c0ca86fb_4_k_cu_73640b23_1895124cuda3std3__45__cpo5beginE)
_ZN41_INTERNAL_c0ca86fb_4_k_cu_73640b23_1895124cuda3std3__45__cpo5beginE:
	.zero		1
	.type		_ZN41_INTERNAL_c0ca86fb_4_k_cu_73640b23_1895124cuda3std6ranges3__45__cpo5beginE,@object
	.size		_ZN41_INTERNAL_c0ca86fb_4_k_cu_73640b23_1895124cuda3std6ranges3__45__cpo5beginE,(_ZN41_INTERNAL_c0ca86fb_4_k_cu_73640b23_1895126thrust24THRUST_300001_SM_1000_NS12placeholders2_5E - _ZN41_INTERNAL_c0ca86fb_4_k_cu_73640b23_1895124cuda3std6ranges3__45__cpo5beginE)
_ZN41_INTERNAL_c0ca86fb_4_k_cu_73640b23_1895124cuda3std6ranges3__45__cpo5beginE:
	.zero		1
	.type		_ZN41_INTERNAL_c0ca86fb_4_k_cu_73640b23_1895126thrust24THRUST_300001_SM_1000_NS12placeholders2_5E,@object
	.size		_ZN41_INTERNAL_c0ca86fb_4_k_cu_73640b23_1895126thrust24THRUST_300001_SM_1000_NS12placeholders2_5E,(_ZN41_INTERNAL_c0ca86fb_4_k_cu_73640b23_1895124cuda3std3__45__cpo6rbeginE - _ZN41_INTERNAL_c0ca86fb_4_k_cu_73640b23_1895126thrust24THRUST_300001_SM_1000_NS12placeholders2_5E)
_ZN41_INTERNAL_c0ca86fb_4_k_cu_73640b23_1895126thrust24THRUST_300001_SM_1000_NS12placeholders2_5E:
	.zero		1
	.type		_ZN41_INTERNAL_c0ca86fb_4_k_cu_73640b23_1895124cuda3std3__45__cpo6rbeginE,@object
	.size		_ZN41_INTERNAL_c0ca86fb_4_k_cu_73640b23_1895124cuda3std3__45__cpo6rbeginE,(_ZN41_INTERNAL_c0ca86fb_4_k_cu_73640b23_1895124cuda3std6ranges3__45__cpo7advanceE - _ZN41_INTERNAL_c0ca86fb_4_k_cu_73640b23_1895124cuda3std3__45__cpo6rbeginE)
_ZN41_INTERNAL_c0ca86fb_4_k_cu_73640b23_1895124cuda3std3__45__cpo6rbeginE:
	.zero		1
	.type		_ZN41_INTERNAL_c0ca86fb_4_k_cu_73640b23_1895124cuda3std6ranges3__45__cpo7advanceE,@object
	.size		_ZN41_INTERNAL_c0ca86fb_4_k_cu_73640b23_1895124cuda3std6ranges3__45__cpo7advanceE,(_ZN41_INTERNAL_c0ca86fb_4_k_cu_73640b23_1895124cuda3std3__47nulloptE - _ZN41_INTERNAL_c0ca86fb_4_k_cu_73640b23_1895124cuda3std6ranges3__45__cpo7advanceE)
_ZN41_INTERNAL_c0ca86fb_4_k_cu_73640b23_1895124cuda3std6ranges3__45__cpo7advanceE:
	.zero		1
	.type		_ZN41_INTERNAL_c0ca86fb_4_k_cu_73640b23_1895124cuda3std3__47nulloptE,@object
	.size		_ZN41_INTERNAL_c0ca86fb_4_k_cu_73640b23_1895124cuda3std3__47nulloptE,(_ZN41_INTERNAL_c0ca86fb_4_k_cu_73640b23_1895124cuda3std6ranges3__45__cpo8distanceE - _ZN41_INTERNAL_c0ca86fb_4_k_cu_73640b23_1895124cuda3std3__47nulloptE)
_ZN41_INTERNAL_c0ca86fb_4_k_cu_73640b23_1895124cuda3std3__47nulloptE:
	.zero		1
	.type		_ZN41_INTERNAL_c0ca86fb_4_k_cu_73640b23_1895124cuda3std6ranges3__45__cpo8distanceE,@object
	.size		_ZN41_INTERNAL_c0ca86fb_4_k_cu_73640b23_1895124cuda3std6ranges3__45__cpo8distanceE,(_ZN41_INTERNAL_c0ca86fb_4_k_cu_73640b23_1895126thrust24THRUST_300001_SM_1000_NS12placeholders3_10E - _ZN41_INTERNAL_c0ca86fb_4_k_cu_73640b23_1895124cuda3std6ranges3__45__cpo8distanceE)
_ZN41_INTERNAL_c0ca86fb_4_k_cu_73640b23_1895124cuda3std6ranges3__45__cpo8distanceE:
	.zero		1
	.type		_ZN41_INTERNAL_c0ca86fb_4_k_cu_73640b23_1895126thrust24THRUST_300001_SM_1000_NS12placeholders3_10E,@object
	.size		_ZN41_INTERNAL_c0ca86fb_4_k_cu_73640b23_1895126thrust24THRUST_300001_SM_1000_NS12placeholders3_10E,(_ZN41_INTERNAL_c0ca86fb_4_k_cu_73640b23_1895124cuda3std3__419piecewise_constructE - _ZN41_INTERNAL_c0ca86fb_4_k_cu_73640b23_1895126thrust24THRUST_300001_SM_1000_NS12placeholders3_10E)
_ZN41_INTERNAL_c0ca86fb_4_k_cu_73640b23_1895126thrust24THRUST_300001_SM_1000_NS12placeholders3_10E:
	.zero		1
	.type		_ZN41_INTERNAL_c0ca86fb_4_k_cu_73640b23_1895124cuda3std3__419piecewise_constructE,@object
	.size		_ZN41_INTERNAL_c0ca86fb_4_k_cu_73640b23_1895124cuda3std3__419piecewise_constructE,(_ZN41_INTERNAL_c0ca86fb_4_k_cu_73640b23_1895124cuda3std6ranges3__45__cpo5cdataE - _ZN41_INTERNAL_c0ca86fb_4_k_cu_73640b23_1895124cuda3std3__419piecewise_constructE)
_ZN41_INTERNAL_c0ca86fb_4_k_cu_73640b23_1895124cuda3std3__419piecewise_constructE:
	.zero		1
	.type		_ZN41_INTERNAL_c0ca86fb_4_k_cu_73640b23_1895124cuda3std6ranges3__45__cpo5cdataE,@object
	.size		_ZN41_INTERNAL_c0ca86fb_4_k_cu_73640b23_1895124cuda3std6ranges3__45__cpo5cdataE,(_ZN41_INTERNAL_c0ca86fb_4_k_cu_73640b23_1895126thrust24THRUST_300001_SM_1000_NS12placeholders2_2E - _ZN41_INTERNAL_c0ca86fb_4_k_cu_73640b23_1895124cuda3std6ranges3__45__cpo5cdataE)
_ZN41_INTERNAL_c0ca86fb_4_k_cu_73640b23_1895124cuda3std6ranges3__45__cpo5cdataE:
	.zero		1
	.type		_ZN41_INTERNAL_c0ca86fb_4_k_cu_73640b23_1895126thrust24THRUST_300001_SM_1000_NS12placeholders2_2E,@object
	.size		_ZN41_INTERNAL_c0ca86fb_4_k_cu_73640b23_1895126thrust24THRUST_300001_SM_1000_NS12placeholders2_2E,(_ZN41_INTERNAL_c0ca86fb_4_k_cu_73640b23_1895124cuda3std3__45__cpo3endE - _ZN41_INTERNAL_c0ca86fb_4_k_cu_73640b23_1895126thrust24THRUST_300001_SM_1000_NS12placeholders2_2E)
_ZN41_INTERNAL_c0ca86fb_4_k_cu_73640b23_1895126thrust24THRUST_300001_SM_1000_NS12placeholders2_2E:
	.zero		1
	.type		_ZN41_INTERNAL_c0ca86fb_4_k_cu_73640b23_1895124cuda3std3__45__cpo3endE,@object
	.size		_ZN41_INTERNAL_c0ca86fb_4_k_cu_73640b23_1895124cuda3std3__45__cpo3endE,(_ZN41_INTERNAL_c0ca86fb_4_k_cu_73640b23_1895124cuda3std6ranges3__45__cpo3endE - _ZN41_INTERNAL_c0ca86fb_4_k_cu_73640b23_1895124cuda3std3__45__cpo3endE)
_ZN41_INTERNAL_c0ca86fb_4_k_cu_73640b23_1895124cuda3std3__45__cpo3endE:
	.zero		1
	.type		_ZN41_INTERNAL_c0ca86fb_4_k_cu_73640b23_1895124cuda3std6ranges3__45__cpo3endE,@object
	.size		_ZN41_INTERNAL_c0ca86fb_4_k_cu_73640b23_1895124cuda3std6ranges3__45__cpo3endE,(_ZN41_INTERNAL_c0ca86fb_4_k_cu_73640b23_1895126thrust24THRUST_300001_SM_1000_NS12placeholders2_6E - _ZN41_INTERNAL_c0ca86fb_4_k_cu_73640b23_1895124cuda3std6ranges3__45__cpo3endE)
_ZN41_INTERNAL_c0ca86fb_4_k_cu_73640b23_1895124cuda3std6ranges3__45__cpo3endE:
	.zero		1
	.type		_ZN41_INTERNAL_c0ca86fb_4_k_cu_73640b23_1895126thrust24THRUST_300001_SM_1000_NS12placeholders2_6E,@object
	.size		_ZN41_INTERNAL_c0ca86fb_4_k_cu_73640b23_1895126thrust24THRUST_300001_SM_1000_NS12placeholders2_6E,(_ZN41_INTERNAL_c0ca86fb_4_k_cu_73640b23_1895124cuda3std3__45__cpo4rendE - _ZN41_INTERNAL_c0ca86fb_4_k_cu_73640b23_1895126thrust24THRUST_300001_SM_1000_NS12placeholders2_6E)
_ZN41_INTERNAL_c0ca86fb_4_k_cu_73640b23_1895126thrust24THRUST_300001_SM_1000_NS12placeholders2_6E:
	.zero		1
	.type		_ZN41_INTERNAL_c0ca86fb_4_k_cu_73640b23_1895124cuda3std3__45__cpo4rendE,@object
	.size		_ZN41_INTERNAL_c0ca86fb_4_k_cu_73640b23_1895124cuda3std3__45__cpo4rendE,(_ZN41_INTERNAL_c0ca86fb_4_k_cu_73640b23_1895124cuda3std6ranges3__45__cpo9iter_swapE - _ZN41_INTERNAL_c0ca86fb_4_k_cu_73640b23_1895124cuda3std3__45__cpo4rendE)
_ZN41_INTERNAL_c0ca86fb_4_k_cu_73640b23_1895124cuda3std3__45__cpo4rendE:
	.zero		1
	.type		_ZN41_INTERNAL_c0ca86fb_4_k_cu_73640b23_1895124cuda3std6ranges3__45__cpo9iter_swapE,@object
	.size		_ZN41_INTERNAL_c0ca86fb_4_k_cu_73640b23_1895124cuda3std6ranges3__45__cpo9iter_swapE,(_ZN41_INTERNAL_c0ca86fb_4_k_cu_73640b23_1895124cuda3std3__48unexpectE - _ZN41_INTERNAL_c0ca86fb_4_k_cu_73640b23_1895124cuda3std6ranges3__45__cpo9iter_swapE)
_ZN41_INTERNAL_c0ca86fb_4_k_cu_73640b23_1895124cuda3std6ranges3__45__cpo9iter_swapE:
	.zero		1
	.type		_ZN41_INTERNAL_c0ca86fb_4_k_cu_73640b23_1895124cuda3std3__48unexpectE,@object
	.size		_ZN41_INTERNAL_c0ca86fb_4_k_cu_73640b23_1895124cuda3std3__48unexpectE,(_ZN41_INTERNAL_c0ca86fb_4_k_cu_73640b23_1895126thrust24THRUST_300001_SM_1000_NS8cuda_cub3parE - _ZN41_INTERNAL_c0ca86fb_4_k_cu_73640b23_1895124cuda3std3__48unexpectE)
_ZN41_INTERNAL_c0ca86fb_4_k_cu_73640b23_1895124cuda3std3__48unexpectE:
	.zero		1
	.type		_ZN41_INTERNAL_c0ca86fb_4_k_cu_73640b23_1895126thrust24THRUST_300001_SM_1000_NS8cuda_cub3parE,@object
	.size		_ZN41_INTERNAL_c0ca86fb_4_k_cu_73640b23_1895126thrust24THRUST_300001_SM_1000_NS8cuda_cub3parE,(_ZN41_INTERNAL_c0ca86fb_4_k_cu_73640b23_1895126thrust24THRUST_300001_SM_1000_NS12placeholders2_4E - _ZN41_INTERNAL_c0ca86fb_4_k_cu_73640b23_1895126thrust24THRUST_300001_SM_1000_NS8cuda_cub3parE)
_ZN41_INTERNAL_c0ca86fb_4_k_cu_73640b23_1895126thrust24THRUST_300001_SM_1000_NS8cuda_cub3parE:
	.zero		1
	.type		_ZN41_INTERNAL_c0ca86fb_4_k_cu_73640b23_1895126thrust24THRUST_300001_SM_1000_NS12placeholders2_4E,@object
	.size		_ZN41_INTERNAL_c0ca86fb_4_k_cu_73640b23_1895126thrust24THRUST_300001_SM_1000_NS12placeholders2_4E,(_ZN41_INTERNAL_c0ca86fb_4_k_cu_73640b23_1895124cuda3std3__45__cpo4cendE - _ZN41_INTERNAL_c0ca86fb_4_k_cu_73640b23_1895126thrust24THRUST_300001_SM_1000_NS12placeholders2_4E)
_ZN41_INTERNAL_c0ca86fb_4_k_cu_73640b23_1895126thrust24THRUST_300001_SM_1000_NS12placeholders2_4E:
	.zero		1
	.type		_ZN41_INTERNAL_c0ca86fb_4_k_cu_73640b23_1895124cuda3std3__45__cpo4cendE,@object
	.size		_ZN41_INTERNAL_c0ca86fb_4_k_cu_73640b23_1895124cuda3std3__45__cpo4cendE,(_ZN41_INTERNAL_c0ca86fb_4_k_cu_73640b23_1895124cuda3std6ranges3__45__cpo4cendE - _ZN41_INTERNAL_c0ca86fb_4_k_cu_73640b23_1895124cuda3std3__45__cpo4cendE)
_ZN41_INTERNAL_c0ca86fb_4_k_cu_73640b23_1895124cuda3std3__45__cpo4cendE:
	.zero		1
	.type		_ZN41_INTERNAL_c0ca86fb_4_k_cu_73640b23_1895124cuda3std6ranges3__45__cpo4cendE,@object
	.size		_ZN41_INTERNAL_c0ca86fb_4_k_cu_73640b23_1895124cuda3std6ranges3__45__cpo4cendE,(_ZN41_INTERNAL_c0ca86fb_4_k_cu_73640b23_1895124cuda3std3__420unreachable_sentinelE - _ZN41_INTERNAL_c0ca86fb_4_k_cu_73640b23_1895124cuda3std6ranges3__45__cpo4cendE)
_ZN41_INTERNAL_c0ca86fb_4_k_cu_73640b23_1895124cuda3std6ranges3__45__cpo4cendE:
	.zero		1
	.type		_ZN41_INTERNAL_c0ca86fb_4_k_cu_73640b23_1895124cuda3std3__420unreachable_sentinelE,@object
	.size		_ZN41_INTERNAL_c0ca86fb_4_k_cu_73640b23_1895124cuda3std3__420unreachable_sentinelE,(_ZN41_INTERNAL_c0ca86fb_4_k_cu_73640b23_1895124cuda3std6ranges3__45__cpo5ssizeE - _ZN41_INTERNAL_c0ca86fb_4_k_cu_73640b23_1895124cuda3std3__420unreachable_sentinelE)
_ZN41_INTERNAL_c0ca86fb_4_k_cu_73640b23_1895124cuda3std3__420unreachable_sentinelE:
	.zero		1
	.type		_ZN41_INTERNAL_c0ca86fb_4_k_cu_73640b23_1895124cuda3std6ranges3__45__cpo5ssizeE,@object
	.size		_ZN41_INTERNAL_c0ca86fb_4_k_cu_73640b23_1895124cuda3std6ranges3__45__cpo5ssizeE,(_ZN41_INTERNAL_c0ca86fb_4_k_cu_73640b23_1895126thrust24THRUST_300001_SM_1000_NS12placeholders2_8E - _ZN41_INTERNAL_c0ca86fb_4_k_cu_73640b23_1895124cuda3std6ranges3__45__cpo5ssizeE)
_ZN41_INTERNAL_c0ca86fb_4_k_cu_73640b23_1895124cuda3std6ranges3__45__cpo5ssizeE:
	.zero		1
	.type		_ZN41_INTERNAL_c0ca86fb_4_k_cu_73640b23_1895126thrust24THRUST_300001_SM_1000_NS12placeholders2_8E,@object
	.size		_ZN41_INTERNAL_c0ca86fb_4_k_cu_73640b23_1895126thrust24THRUST_300001_SM_1000_NS12placeholders2_8E,(_ZN41_INTERNAL_c0ca86fb_4_k_cu_73640b23_1895124cuda3std3__45__cpo5crendE - _ZN41_INTERNAL_c0ca86fb_4_k_cu_73640b23_1895126thrust24THRUST_300001_SM_1000_NS12placeholders2_8E)
_ZN41_INTERNAL_c0ca86fb_4_k_cu_73640b23_1895126thrust24THRUST_300001_SM_1000_NS12placeholders2_8E:
	.zero		1
	.type		_ZN41_INTERNAL_c0ca86fb_4_k_cu_73640b23_1895124cuda3std3__45__cpo5crendE,@object
	.size		_ZN41_INTERNAL_c0ca86fb_4_k_cu_73640b23_1895124cuda3std3__45__cpo5crendE,(_ZN41_INTERNAL_c0ca86fb_4_k_cu_73640b23_1895124cuda3std6ranges3__45__cpo4prevE - _ZN41_INTERNAL_c0ca86fb_4_k_cu_73640b23_1895124cuda3std3__45__cpo5crendE)
_ZN41_INTERNAL_c0ca86fb_4_k_cu_73640b23_1895124cuda3std3__45__cpo5crendE:
	.zero		1
	.type		_ZN41_INTERNAL_c0ca86fb_4_k_cu_73640b23_1895124cuda3std6ranges3__45__cpo4prevE,@object
	.size		_ZN41_INTERNAL_c0ca86fb_4_k_cu_73640b23_1895124cuda3std6ranges3__45__cpo4prevE,(_ZN41_INTERNAL_c0ca86fb_4_k_cu_73640b23_1895124cuda3std6ranges3__45__cpo9iter_moveE - _ZN41_INTERNAL_c0ca86fb_4_k_cu_73640b23_1895124cuda3std6ranges3__45__cpo4prevE)
_ZN41_INTERNAL_c0ca86fb_4_k_cu_73640b23_1895124cuda3std6ranges3__45__cpo4prevE:
	.zero		1
	.type		_ZN41_INTERNAL_c0ca86fb_4_k_cu_73640b23_1895124cuda3std6ranges3__45__cpo9iter_moveE,@object
	.size		_ZN41_INTERNAL_c0ca86fb_4_k_cu_73640b23_1895124cuda3std6ranges3__45__cpo9iter_moveE,(_ZN41_INTERNAL_c0ca86fb_4_k_cu_73640b23_1895126thrust24THRUST_300001_SM_1000_NS6system6detail10sequential3seqE - _ZN41_INTERNAL_c0ca86fb_4_k_cu_73640b23_1895124cuda3std6ranges3__45__cpo9iter_moveE)
_ZN41_INTERNAL_c0ca86fb_4_k_cu_73640b23_1895124cuda3std6ranges3__45__cpo9iter_moveE:
	.zero		1
	.type		_ZN41_INTERNAL_c0ca86fb_4_k_cu_73640b23_1895126thrust24THRUST_300001_SM_1000_NS6system6detail10sequential3seqE,@object
	.size		_ZN41_INTERNAL_c0ca86fb_4_k_cu_73640b23_1895126thrust24THRUST_300001_SM_1000_NS6system6detail10sequential3seqE,(.L_31 - _ZN41_INTERNAL_c0ca86fb_4_k_cu_73640b23_1895126thrust24THRUST_300001_SM_1000_NS6system6detail10sequential3seqE)
_ZN41_INTERNAL_c0ca86fb_4_k_cu_73640b23_1895126thrust24THRUST_300001_SM_1000_NS6system6detail10sequential3seqE:
	.zero		1
.L_31:


//--------------------- .nv.constant0._ZN3cub18CUB_300001_SM_10006detail11EmptyKernelIvEEvv --------------------------
	.section	.nv.constant0._ZN3cub18CUB_300001_SM_10006detail11EmptyKernelIvEEvv,"a",@progbits
	.sectionflags	@""
	.align	4
.nv.constant0._ZN3cub18CUB_300001_SM_10006detail11EmptyKernelIvEEvv:
	.zero		896


//--------------------- SYMBOLS --------------------------

	.type		.nv.reservedSmem.offset0,@object
	.size		.nv.reservedSmem.offset0,0x4
